//
// Generated by NVIDIA NVVM Compiler
//
// Compiler Build ID: CL-36424714
// Cuda compilation tools, release 13.0, V13.0.88
// Based on NVVM 20.0.0
//

.version 9.0
.target sm_100
.address_size 64

	// .globl	_Z4PlusPfS_S_i

.visible .entry _Z4PlusPfS_S_i(
	.param .u64 .ptr .align 1 _Z4PlusPfS_S_i_param_0,
	.param .u64 .ptr .align 1 _Z4PlusPfS_S_i_param_1,
	.param .u64 .ptr .align 1 _Z4PlusPfS_S_i_param_2,
	.param .u32 _Z4PlusPfS_S_i_param_3
)
{
	.reg .pred 	%p<2>;
	.reg .b32 	%r<6>;
	.reg .b32 	%f<4>;
	.reg .b64 	%rd<11>;

	ld.param.u64 	%rd1, [_Z4PlusPfS_S_i_param_0];
	ld.param.u64 	%rd2, [_Z4PlusPfS_S_i_param_1];
	ld.param.u64 	%rd3, [_Z4PlusPfS_S_i_param_2];
	ld.param.u32 	%r2, [_Z4PlusPfS_S_i_param_3];
	mov.u32 	%r3, %ctaid.x;
	mov.u32 	%r4, %ntid.x;
	mov.u32 	%r5, %tid.x;
	mad.lo.s32 	%r1, %r3, %r4, %r5;
	setp.ge.s32 	%p1, %r1, %r2;
	@%p1 bra 	$L__BB0_2;
	cvta.to.global.u64 	%rd4, %rd1;
	cvta.to.global.u64 	%rd5, %rd2;
	cvta.to.global.u64 	%rd6, %rd3;
	mul.wide.s32 	%rd7, %r1, 4;
	add.s64 	%rd8, %rd4, %rd7;
	ld.global.f32 	%f1, [%rd8];
	add.s64 	%rd9, %rd5, %rd7;
	ld.global.f32 	%f2, [%rd9];
	add.f32 	%f3, %f1, %f2;
	add.s64 	%rd10, %rd6, %rd7;
	st.global.f32 	[%rd10], %f3;
$L__BB0_2:
	ret;

}


// ===== COMPILED SASS (sm_100) =====

	.target	sm_100

	.elftype	@"ET_EXEC"


//--------------------- .note.nv.tkinfo           --------------------------
	.section	.note.nv.tkinfo,"",@"SHT_NOTE"
	.sectionflags	@"SHF_NOTE_NV_TKINFO"
	.tkinfo
        /*0018*/ 	.word	0x00000002
        /*0030*/ 	.string	""
        /*0030*/ 	.string	"ptxas"
        /*0030*/ 	.string	"Cuda compilation tools, release 13.0, V13.0.88"
        /*0030*/ 	.string	"Build cuda_13.0.r13.0/compiler.36424714_0"
        /*0030*/ 	.string	"-arch sm_100 -m 64 "



//--------------------- .note.nv.cuinfo           --------------------------
	.section	.note.nv.cuinfo,"",@"SHT_NOTE"
	.sectionflags	@"SHF_NOTE_NV_CUINFO"
        /*0018*/ 	.short	0x0002
        /*001a*/ 	.short	0x0064
        /*001c*/ 	.short	0x0082
	.zero		2


//--------------------- .nv.info                  --------------------------
	.section	.nv.info,"",@"SHT_CUDA_INFO"
	.align	4


	//----- nvinfo : EIATTR_REGCOUNT
	.align		4
        /*0000*/ 	.byte	0x04, 0x2f
        /*0002*/ 	.short	(.L_1 - .L_0)
	.align		4
.L_0:
        /*0004*/ 	.word	index@(_Z4PlusPfS_S_i)
        /*0008*/ 	.word	0x0000000c


	//----- nvinfo : EIATTR_FRAME_SIZE
	.align		4
.L_1:
        /*000c*/ 	.byte	0x04, 0x11
        /*000e*/ 	.short	(.L_3 - .L_2)
	.align		4
.L_2:
        /*0010*/ 	.word	index@(_Z4PlusPfS_S_i)
        /*0014*/ 	.word	0x00000000


	//----- nvinfo : EIATTR_MIN_STACK_SIZE
	.align		4
.L_3:
        /*0018*/ 	.byte	0x04, 0x12
        /*001a*/ 	.short	(.L_5 - .L_4)
	.align		4
.L_4:
        /*001c*/ 	.word	index@(_Z4PlusPfS_S_i)
        /*0020*/ 	.word	0x00000000
.L_5:


//--------------------- .nv.compat                --------------------------
	.section	.nv.compat,"",@"SHT_CUDA_COMPAT_INFO"
	.align	4
        /*0000*/ 	.byte	0x02, 0x09, 0x00, 0x00, 0x02, 0x02, 0x01, 0x00, 0x02, 0x05, 0x05, 0x00, 0x03, 0x07, 0x01, 0x01
        /*0010*/ 	.byte	0x02, 0x03, 0x00, 0x00, 0x02, 0x06, 0x01, 0x00, 0x04, 0x0b, 0x08, 0x00, 0x09, 0x00, 0x00, 0x00
        /*0020*/ 	.byte	0x00, 0x00, 0x00, 0x00


//--------------------- .nv.info._Z4PlusPfS_S_i   --------------------------
	.section	.nv.info._Z4PlusPfS_S_i,"",@"SHT_CUDA_INFO"
	.sectionflags	@""
	.align	4


	//----- nvinfo : EIATTR_CUDA_API_VERSION
	.align		4
        /*0000*/ 	.byte	0x04, 0x37
        /*0002*/ 	.short	(.L_7 - .L_6)
.L_6:
        /*0004*/ 	.word	0x00000082


	//----- nvinfo : EIATTR_KPARAM_INFO
	.align		4
.L_7:
        /*0008*/ 	.byte	0x04, 0x17
        /*000a*/ 	.short	(.L_9 - .L_8)
.L_8:
        /*000c*/ 	.word	0x00000000
        /*0010*/ 	.short	0x0003
        /*0012*/ 	.short	0x0018
        /*0014*/ 	.byte	0x00, 0xf0, 0x11, 0x00


	//----- nvinfo : EIATTR_KPARAM_INFO
	.align		4
.L_9:
        /*0018*/ 	.byte	0x04, 0x17
        /*001a*/ 	.short	(.L_11 - .L_10)
.L_10:
        /*001c*/ 	.word	0x00000000
        /*0020*/ 	.short	0x0002
        /*0022*/ 	.short	0x0010
        /*0024*/ 	.byte	0x00, 0xf5, 0x21, 0x00


	//----- nvinfo : EIATTR_KPARAM_INFO
	.align		4
.L_11:
        /*0028*/ 	.byte	0x04, 0x17
        /*002a*/ 	.short	(.L_13 - .L_12)
.L_12:
        /*002c*/ 	.word	0x00000000
        /*0030*/ 	.short	0x0001
        /*0032*/ 	.short	0x0008
        /*0034*/ 	.byte	0x00, 0xf5, 0x21, 0x00


	//----- nvinfo : EIATTR_KPARAM_INFO
	.align		4
.L_13:
        /*0038*/ 	.byte	0x04, 0x17
        /*003a*/ 	.short	(.L_15 - .L_14)
.L_14:
        /*003c*/ 	.word	0x00000000
        /*0040*/ 	.short	0x0000
        /*0042*/ 	.short	0x0000
        /*0044*/ 	.byte	0x00, 0xf5, 0x21, 0x00


	//----- nvinfo : EIATTR_SPARSE_MMA_MASK
	.align		4
.L_15:
        /*0048*/ 	.byte	0x03, 0x50
        /*004a*/ 	.short	0x0000


	//----- nvinfo : EIATTR_MAXREG_COUNT
	.align		4
        /*004c*/ 	.byte	0x03, 0x1b
        /*004e*/ 	.short	0x00ff


	//----- nvinfo : EIATTR_MERCURY_ISA_VERSION
	.align		4
        /*0050*/ 	.byte	0x03, 0x5f
        /*0052*/ 	.short	0x0101


	//----- nvinfo : EIATTR_VRC_CTA_INIT_COUNT
	.align		4
        /*0054*/ 	.byte	0x02, 0x4a
	.zero		1
	.zero		1


	//----- nvinfo : EIATTR_EXIT_INSTR_OFFSETS
	.align		4
        /*0058*/ 	.byte	0x04, 0x1c
        /*005a*/ 	.short	(.L_17 - .L_16)


	//   ....[0]....
.L_16:
        /*005c*/ 	.word	0x00000070


	//   ....[1]....
        /*0060*/ 	.word	0x00000130


	//----- nvinfo : EIATTR_CBANK_PARAM_SIZE
	.align		4
.L_17:
        /*0064*/ 	.byte	0x03, 0x19
        /*0066*/ 	.short	0x001c


	//----- nvinfo : EIATTR_PARAM_CBANK
	.align		4
        /*0068*/ 	.byte	0x04, 0x0a
        /*006a*/ 	.short	(.L_19 - .L_18)
	.align		4
.L_18:
        /*006c*/ 	.word	index@(.nv.constant0._Z4PlusPfS_S_i)
        /*0070*/ 	.short	0x0380
        /*0072*/ 	.short	0x001c


	//----- nvinfo : EIATTR_SW_WAR
	.align		4
.L_19:
        /*0074*/ 	.byte	0x04, 0x36
        /*0076*/ 	.short	(.L_21 - .L_20)
.L_20:
        /*0078*/ 	.word	0x00000008
.L_21:


//--------------------- .nv.callgraph             --------------------------
	.section	.nv.callgraph,"",@"SHT_CUDA_CALLGRAPH"
	.align	4
	.sectionentsize	8
	.align		4
        /*0000*/ 	.word	0x00000000
	.align		4
        /*0004*/ 	.word	0xffffffff
	.align		4
        /*0008*/ 	.word	0x00000000
	.align		4
        /*000c*/ 	.word	0xfffffffe
	.align		4
        /*0010*/ 	.word	0x00000000
	.align		4
        /*0014*/ 	.word	0xfffffffd
	.align		4
        /*0018*/ 	.word	0x00000000
	.align		4
        /*001c*/ 	.word	0xfffffffc


//--------------------- .text._Z4PlusPfS_S_i      --------------------------
	.section	.text._Z4PlusPfS_S_i,"ax",@progbits
	.align	128
        .global         _Z4PlusPfS_S_i
        .type           _Z4PlusPfS_S_i,@function
        .size           _Z4PlusPfS_S_i,(.L_x_1 - _Z4PlusPfS_S_i)
        .other          _Z4PlusPfS_S_i,@"STO_CUDA_ENTRY STV_DEFAULT"
_Z4PlusPfS_S_i:
.text._Z4PlusPfS_S_i:
[----:B------:R-:W-:Y:S01]  /*0000*/  LDC R1, c[0x0][0x37c] ;  /* 0x0000df00ff017b82 */ /* 0x000fe20000000800 */
[----:B------:R-:W0:Y:S07]  /*0010*/  S2R R0, SR_TID.X ;  /* 0x0000000000007919 */ /* 0x000e2e0000002100 */
[----:B------:R-:W0:Y:S01]  /*0020*/  S2UR UR4, SR_CTAID.X ;  /* 0x00000000000479c3 */ /* 0x000e220000002500 */
[----:B------:R-:W1:Y:S07]  /*0030*/  LDCU UR5, c[0x0][0x398] ;  /* 0x00007300ff0577ac */ /* 0x000e6e0008000800 */
[----:B------:R-:W0:Y:S02]  /*0040*/  LDC R9, c[0x0][0x360] ;  /* 0x0000d800ff097b82 */ /* 0x000e240000000800 */
[----:B0-----:R-:W-:-:S05]  /*0050*/  IMAD R9, R9, UR4, R0 ;  /* 0x0000000409097c24 */ /* 0x001fca000f8e0200 */
[----:B-1----:R-:W-:-:S13]  /*0060*/  ISETP.GE.AND P0, PT, R9, UR5, PT ;  /* 0x0000000509007c0c */ /* 0x002fda000bf06270 */
[----:B------:R-:W-:Y:S05]  /*0070*/  @P0 EXIT ;  /* 0x000000000000094d */ /* 0x000fea0003800000 */
[----:B------:R-:W0:Y:S01]  /*0080*/  LDC.64 R2, c[0x0][0x380] ;  /* 0x0000e000ff027b82 */ /* 0x000e220000000a00 */
[----:B------:R-:W1:Y:S07]  /*0090*/  LDCU.64 UR4, c[0x0][0x358] ;  /* 0x00006b00ff0477ac */ /* 0x000e6e0008000a00 */
[----:B------:R-:W2:Y:S08]  /*00a0*/  LDC.64 R4, c[0x0][0x388] ;  /* 0x0000e200ff047b82 */ /* 0x000eb00000000a00 */
[----:B------:R-:W3:Y:S01]  /*00b0*/  LDC.64 R6, c[0x0][0x390] ;  /* 0x0000e400ff067b82 */ /* 0x000ee20000000a00 */
[----:B0-----:R-:W-:-:S06]  /*00c0*/  IMAD.WIDE R2, R9, 0x4, R2 ;  /* 0x0000000409027825 */ /* 0x001fcc00078e0202 */
[----:B-1----:R-:W4:Y:S01]  /*00d0*/  LDG.E R2, desc[UR4][R2.64] ;  /* 0x0000000402027981 */ /* 0x002f22000c1e1900 */
[----:B--2---:R-:W-:-:S06]  /*00e0*/  IMAD.WIDE R4, R9, 0x4, R4 ;  /* 0x0000000409047825 */ /* 0x004fcc00078e0204 */
[----:B------:R-:W4:Y:S01]  /*00f0*/  LDG.E R5, desc[UR4][R4.64] ;  /* 0x0000000404057981 */ /* 0x000f22000c1e1900 */
[----:B---3--:R-:W-:-:S04]  /*0100*/  IMAD.WIDE R6, R9, 0x4, R6 ;  /* 0x0000000409067825 */ /* 0x008fc800078e0206 */
[----:B----4-:R-:W-:-:S05]  /*0110*/  FADD R9, R2, R5 ;  /* 0x0000000502097221 */ /* 0x010fca0000000000 */
[----:B------:R-:W-:Y:S01]  /*0120*/  STG.E desc[UR4][R6.64], R9 ;  /* 0x0000000906007986 */ /* 0x000fe2000c101904 */
[----:B------:R-:W-:Y:S05]  /*0130*/  EXIT ;  /* 0x000000000000794d */ /* 0x000fea0003800000 */
.L_x_0:
[----:B------:R-:W-:-:S00]  /*0140*/  BRA `(.L_x_0) ;  /* 0xfffffffc00fc7947 */ /* 0x000fc0000383ffff */
[----:B------:R-:W-:-:S00]  /*0150*/  NOP ;  /* 0x0000000000007918 */ /* 0x000fc00000000000 */
        /* <DEDUP_REMOVED lines=10> */
.L_x_1:


//--------------------- .nv.shared.reserved.0     --------------------------
	.section	.nv.shared.reserved.0,"aw",@nobits
	.weak		__nv_reservedSMEM_offset_0_alias
	.size		__nv_reservedSMEM_offset_0_alias, 0, 64
	.other		__nv_reservedSMEM_offset_0_alias,@"STO_CUDA_RESERVED_SHARED STV_DEFAULT"
__nv_reservedSMEM_offset_0_alias:
	.zero		0
	.zero		64


//--------------------- .nv.constant0._Z4PlusPfS_S_i --------------------------
	.section	.nv.constant0._Z4PlusPfS_S_i,"a",@progbits
	.sectionflags	@""
	.align	4
.nv.constant0._Z4PlusPfS_S_i:
	.zero		924


//--------------------- SYMBOLS --------------------------

	.type		.nv.reservedSmem.offset0,@object
	.size		.nv.reservedSmem.offset0,0x4
